//
// Generated by NVIDIA NVVM Compiler
//
// Compiler Build ID: CL-36424714
// Cuda compilation tools, release 13.0, V13.0.88
// Based on NVVM 20.0.0
//

.version 9.0
.target sm_100
.address_size 64

	// .globl	_Z7kernel2PfS_S_

.visible .entry _Z7kernel2PfS_S_(
	.param .u64 .ptr .align 1 _Z7kernel2PfS_S__param_0,
	.param .u64 .ptr .align 1 _Z7kernel2PfS_S__param_1,
	.param .u64 .ptr .align 1 _Z7kernel2PfS_S__param_2
)
{
	.reg .pred 	%p<2>;
	.reg .b32 	%r<15>;
	.reg .b32 	%f<52>;
	.reg .b64 	%rd<24>;

	ld.param.u64 	%rd8, [_Z7kernel2PfS_S__param_0];
	ld.param.u64 	%rd9, [_Z7kernel2PfS_S__param_1];
	ld.param.u64 	%rd7, [_Z7kernel2PfS_S__param_2];
	cvta.to.global.u64 	%rd10, %rd9;
	cvta.to.global.u64 	%rd11, %rd8;
	mov.u32 	%r6, %ctaid.x;
	mov.u32 	%r7, %ntid.x;
	mov.u32 	%r8, %tid.x;
	mad.lo.s32 	%r9, %r6, %r7, %r8;
	mov.u32 	%r10, %ctaid.y;
	mov.u32 	%r11, %ntid.y;
	mov.u32 	%r12, %tid.y;
	mad.lo.s32 	%r1, %r10, %r11, %r12;
	shl.b32 	%r2, %r9, 13;
	mul.wide.u32 	%rd12, %r2, 4;
	add.s64 	%rd13, %rd12, %rd11;
	add.s64 	%rd23, %rd13, 32;
	mul.wide.u32 	%rd14, %r11, %r10;
	cvt.u64.u32 	%rd15, %r12;
	add.s64 	%rd16, %rd14, %rd15;
	shl.b64 	%rd17, %rd16, 2;
	add.s64 	%rd18, %rd17, %rd10;
	add.s64 	%rd22, %rd18, 262144;
	mov.f32 	%f51, 0f00000000;
	mov.b32 	%r14, 0;
$L__BB0_1:
	ld.global.f32 	%f4, [%rd23+-32];
	ld.global.f32 	%f5, [%rd22+-262144];
	fma.rn.f32 	%f6, %f4, %f5, %f51;
	ld.global.f32 	%f7, [%rd23+-28];
	ld.global.f32 	%f8, [%rd22+-229376];
	fma.rn.f32 	%f9, %f7, %f8, %f6;
	ld.global.f32 	%f10, [%rd23+-24];
	ld.global.f32 	%f11, [%rd22+-196608];
	fma.rn.f32 	%f12, %f10, %f11, %f9;
	ld.global.f32 	%f13, [%rd23+-20];
	ld.global.f32 	%f14, [%rd22+-163840];
	fma.rn.f32 	%f15, %f13, %f14, %f12;
	ld.global.f32 	%f16, [%rd23+-16];
	ld.global.f32 	%f17, [%rd22+-131072];
	fma.rn.f32 	%f18, %f16, %f17, %f15;
	ld.global.f32 	%f19, [%rd23+-12];
	ld.global.f32 	%f20, [%rd22+-98304];
	fma.rn.f32 	%f21, %f19, %f20, %f18;
	ld.global.f32 	%f22, [%rd23+-8];
	ld.global.f32 	%f23, [%rd22+-65536];
	fma.rn.f32 	%f24, %f22, %f23, %f21;
	ld.global.f32 	%f25, [%rd23+-4];
	ld.global.f32 	%f26, [%rd22+-32768];
	fma.rn.f32 	%f27, %f25, %f26, %f24;
	ld.global.f32 	%f28, [%rd23];
	ld.global.f32 	%f29, [%rd22];
	fma.rn.f32 	%f30, %f28, %f29, %f27;
	ld.global.f32 	%f31, [%rd23+4];
	ld.global.f32 	%f32, [%rd22+32768];
	fma.rn.f32 	%f33, %f31, %f32, %f30;
	ld.global.f32 	%f34, [%rd23+8];
	ld.global.f32 	%f35, [%rd22+65536];
	fma.rn.f32 	%f36, %f34, %f35, %f33;
	ld.global.f32 	%f37, [%rd23+12];
	ld.global.f32 	%f38, [%rd22+98304];
	fma.rn.f32 	%f39, %f37, %f38, %f36;
	ld.global.f32 	%f40, [%rd23+16];
	ld.global.f32 	%f41, [%rd22+131072];
	fma.rn.f32 	%f42, %f40, %f41, %f39;
	ld.global.f32 	%f43, [%rd23+20];
	ld.global.f32 	%f44, [%rd22+163840];
	fma.rn.f32 	%f45, %f43, %f44, %f42;
	ld.global.f32 	%f46, [%rd23+24];
	ld.global.f32 	%f47, [%rd22+196608];
	fma.rn.f32 	%f48, %f46, %f47, %f45;
	ld.global.f32 	%f49, [%rd23+28];
	ld.global.f32 	%f50, [%rd22+229376];
	fma.rn.f32 	%f51, %f49, %f50, %f48;
	add.s32 	%r14, %r14, 16;
	add.s64 	%rd23, %rd23, 64;
	add.s64 	%rd22, %rd22, 524288;
	setp.ne.s32 	%p1, %r14, 8192;
	@%p1 bra 	$L__BB0_1;
	cvta.to.global.u64 	%rd19, %rd7;
	add.s32 	%r13, %r2, %r1;
	mul.wide.u32 	%rd20, %r13, 4;
	add.s64 	%rd21, %rd19, %rd20;
	st.global.f32 	[%rd21], %f51;
	ret;

}
	// .globl	_Z9transposePfS_
.visible .entry _Z9transposePfS_(
	.param .u64 .ptr .align 1 _Z9transposePfS__param_0,
	.param .u64 .ptr .align 1 _Z9transposePfS__param_1
)
{
	.reg .pred 	%p<4>;
	.reg .b32 	%r<14>;
	.reg .b32 	%f<2>;
	.reg .b64 	%rd<9>;

	ld.param.u64 	%rd1, [_Z9transposePfS__param_0];
	ld.param.u64 	%rd2, [_Z9transposePfS__param_1];
	mov.u32 	%r3, %ctaid.x;
	mov.u32 	%r4, %ntid.x;
	mov.u32 	%r5, %tid.x;
	mad.lo.s32 	%r1, %r3, %r4, %r5;
	mov.u32 	%r6, %ctaid.y;
	mov.u32 	%r7, %ntid.y;
	mov.u32 	%r8, %tid.y;
	mad.lo.s32 	%r9, %r6, %r7, %r8;
	setp.gt.s32 	%p1, %r1, 8191;
	setp.gt.u32 	%p2, %r9, 8191;
	or.pred  	%p3, %p1, %p2;
	@%p3 bra 	$L__BB1_2;
	cvta.to.global.u64 	%rd3, %rd1;
	cvta.to.global.u64 	%rd4, %rd2;
	shl.b32 	%r10, %r1, 13;
	add.s32 	%r11, %r10, %r9;
	mul.wide.s32 	%rd5, %r11, 4;
	add.s64 	%rd6, %rd3, %rd5;
	ld.global.f32 	%f1, [%rd6];
	shl.b32 	%r12, %r9, 13;
	add.s32 	%r13, %r12, %r1;
	mul.wide.s32 	%rd7, %r13, 4;
	add.s64 	%rd8, %rd4, %rd7;
	st.global.f32 	[%rd8], %f1;
$L__BB1_2:
	ret;

}


// ===== COMPILED SASS (sm_100) =====

	.target	sm_100

	.elftype	@"ET_EXEC"


//--------------------- .note.nv.tkinfo           --------------------------
	.section	.note.nv.tkinfo,"",@"SHT_NOTE"
	.sectionflags	@"SHF_NOTE_NV_TKINFO"
	.tkinfo
        /*0018*/ 	.word	0x00000002
        /*0030*/ 	.string	""
        /*0030*/ 	.string	"ptxas"
        /*0030*/ 	.string	"Cuda compilation tools, release 13.0, V13.0.88"
        /*0030*/ 	.string	"Build cuda_13.0.r13.0/compiler.36424714_0"
        /*0030*/ 	.string	"-arch sm_100 -m 64 "



//--------------------- .note.nv.cuinfo           --------------------------
	.section	.note.nv.cuinfo,"",@"SHT_NOTE"
	.sectionflags	@"SHF_NOTE_NV_CUINFO"
        /*0018*/ 	.short	0x0002
        /*001a*/ 	.short	0x0064
        /*001c*/ 	.short	0x0082
	.zero		2


//--------------------- .nv.info                  --------------------------
	.section	.nv.info,"",@"SHT_CUDA_INFO"
	.align	4


	//----- nvinfo : EIATTR_REGCOUNT
	.align		4
        /*0000*/ 	.byte	0x04, 0x2f
        /*0002*/ 	.short	(.L_1 - .L_0)
	.align		4
.L_0:
        /*0004*/ 	.word	index@(_Z7kernel2PfS_S_)
        /*0008*/ 	.word	0x0000001e


	//----- nvinfo : EIATTR_FRAME_SIZE
	.align		4
.L_1:
        /*000c*/ 	.byte	0x04, 0x11
        /*000e*/ 	.short	(.L_3 - .L_2)
	.align		4
.L_2:
        /*0010*/ 	.word	index@(_Z7kernel2PfS_S_)
        /*0014*/ 	.word	0x00000000


	//----- nvinfo : EIATTR_REGCOUNT
	.align		4
.L_3:
        /*0018*/ 	.byte	0x04, 0x2f
        /*001a*/ 	.short	(.L_5 - .L_4)
	.align		4
.L_4:
        /*001c*/ 	.word	index@(_Z9transposePfS_)
        /*0020*/ 	.word	0x0000000a


	//----- nvinfo : EIATTR_FRAME_SIZE
	.align		4
.L_5:
        /*0024*/ 	.byte	0x04, 0x11
        /*0026*/ 	.short	(.L_7 - .L_6)
	.align		4
.L_6:
        /*0028*/ 	.word	index@(_Z9transposePfS_)
        /*002c*/ 	.word	0x00000000


	//----- nvinfo : EIATTR_MIN_STACK_SIZE
	.align		4
.L_7:
        /*0030*/ 	.byte	0x04, 0x12
        /*0032*/ 	.short	(.L_9 - .L_8)
	.align		4
.L_8:
        /*0034*/ 	.word	index@(_Z9transposePfS_)
        /*0038*/ 	.word	0x00000000


	//----- nvinfo : EIATTR_MIN_STACK_SIZE
	.align		4
.L_9:
        /*003c*/ 	.byte	0x04, 0x12
        /*003e*/ 	.short	(.L_11 - .L_10)
	.align		4
.L_10:
        /*0040*/ 	.word	index@(_Z7kernel2PfS_S_)
        /*0044*/ 	.word	0x00000000
.L_11:


//--------------------- .nv.compat                --------------------------
	.section	.nv.compat,"",@"SHT_CUDA_COMPAT_INFO"
	.align	4
        /*0000*/ 	.byte	0x02, 0x09, 0x00, 0x00, 0x02, 0x02, 0x01, 0x00, 0x02, 0x05, 0x05, 0x00, 0x03, 0x07, 0x01, 0x01
        /*0010*/ 	.byte	0x02, 0x03, 0x00, 0x00, 0x02, 0x06, 0x01, 0x00, 0x04, 0x0b, 0x08, 0x00, 0x09, 0x00, 0x00, 0x00
        /*0020*/ 	.byte	0x00, 0x00, 0x00, 0x00


//--------------------- .nv.info._Z9transposePfS_ --------------------------
	.section	.nv.info._Z9transposePfS_,"",@"SHT_CUDA_INFO"
	.sectionflags	@""
	.align	4


	//----- nvinfo : EIATTR_CUDA_API_VERSION
	.align		4
        /*0000*/ 	.byte	0x04, 0x37
        /*0002*/ 	.short	(.L_13 - .L_12)
.L_12:
        /*0004*/ 	.word	0x00000082


	//----- nvinfo : EIATTR_KPARAM_INFO
	.align		4
.L_13:
        /*0008*/ 	.byte	0x04, 0x17
        /*000a*/ 	.short	(.L_15 - .L_14)
.L_14:
        /*000c*/ 	.word	0x00000000
        /*0010*/ 	.short	0x0001
        /*0012*/ 	.short	0x0008
        /*0014*/ 	.byte	0x00, 0xf5, 0x21, 0x00


	//----- nvinfo : EIATTR_KPARAM_INFO
	.align		4
.L_15:
        /*0018*/ 	.byte	0x04, 0x17
        /*001a*/ 	.short	(.L_17 - .L_16)
.L_16:
        /*001c*/ 	.word	0x00000000
        /*0020*/ 	.short	0x0000
        /*0022*/ 	.short	0x0000
        /*0024*/ 	.byte	0x00, 0xf5, 0x21, 0x00


	//----- nvinfo : EIATTR_SPARSE_MMA_MASK
	.align		4
.L_17:
        /*0028*/ 	.byte	0x03, 0x50
        /*002a*/ 	.short	0x0000


	//----- nvinfo : EIATTR_MAXREG_COUNT
	.align		4
        /*002c*/ 	.byte	0x03, 0x1b
        /*002e*/ 	.short	0x00ff


	//----- nvinfo : EIATTR_MERCURY_ISA_VERSION
	.align		4
        /*0030*/ 	.byte	0x03, 0x5f
        /*0032*/ 	.short	0x0101


	//----- nvinfo : EIATTR_VRC_CTA_INIT_COUNT
	.align		4
        /*0034*/ 	.byte	0x02, 0x4a
	.zero		1
	.zero		1


	//----- nvinfo : EIATTR_EXIT_INSTR_OFFSETS
	.align		4
        /*0038*/ 	.byte	0x04, 0x1c
        /*003a*/ 	.short	(.L_19 - .L_18)


	//   ....[0]....
.L_18:
        /*003c*/ 	.word	0x000000b0


	//   ....[1]....
        /*0040*/ 	.word	0x00000150


	//----- nvinfo : EIATTR_CBANK_PARAM_SIZE
	.align		4
.L_19:
        /*0044*/ 	.byte	0x03, 0x19
        /*0046*/ 	.short	0x0010


	//----- nvinfo : EIATTR_PARAM_CBANK
	.align		4
        /*0048*/ 	.byte	0x04, 0x0a
        /*004a*/ 	.short	(.L_21 - .L_20)
	.align		4
.L_20:
        /*004c*/ 	.word	index@(.nv.constant0._Z9transposePfS_)
        /*0050*/ 	.short	0x0380
        /*0052*/ 	.short	0x0010


	//----- nvinfo : EIATTR_SW_WAR
	.align		4
.L_21:
        /*0054*/ 	.byte	0x04, 0x36
        /*0056*/ 	.short	(.L_23 - .L_22)
.L_22:
        /*0058*/ 	.word	0x00000008
.L_23:


//--------------------- .nv.info._Z7kernel2PfS_S_ --------------------------
	.section	.nv.info._Z7kernel2PfS_S_,"",@"SHT_CUDA_INFO"
	.sectionflags	@""
	.align	4


	//----- nvinfo : EIATTR_CUDA_API_VERSION
	.align		4
        /*0000*/ 	.byte	0x04, 0x37
        /*0002*/ 	.short	(.L_25 - .L_24)
.L_24:
        /*0004*/ 	.word	0x00000082


	//----- nvinfo : EIATTR_KPARAM_INFO
	.align		4
.L_25:
        /*0008*/ 	.byte	0x04, 0x17
        /*000a*/ 	.short	(.L_27 - .L_26)
.L_26:
        /*000c*/ 	.word	0x00000000
        /*0010*/ 	.short	0x0002
        /*0012*/ 	.short	0x0010
        /*0014*/ 	.byte	0x00, 0xf5, 0x21, 0x00


	//----- nvinfo : EIATTR_KPARAM_INFO
	.align		4
.L_27:
        /*0018*/ 	.byte	0x04, 0x17
        /*001a*/ 	.short	(.L_29 - .L_28)
.L_28:
        /*001c*/ 	.word	0x00000000
        /*0020*/ 	.short	0x0001
        /*0022*/ 	.short	0x0008
        /*0024*/ 	.byte	0x00, 0xf5, 0x21, 0x00


	//----- nvinfo : EIATTR_KPARAM_INFO
	.align		4
.L_29:
        /*0028*/ 	.byte	0x04, 0x17
        /*002a*/ 	.short	(.L_31 - .L_30)
.L_30:
        /*002c*/ 	.word	0x00000000
        /*0030*/ 	.short	0x0000
        /*0032*/ 	.short	0x0000
        /*0034*/ 	.byte	0x00, 0xf5, 0x21, 0x00


	//----- nvinfo : EIATTR_SPARSE_MMA_MASK
	.align		4
.L_31:
        /*0038*/ 	.byte	0x03, 0x50
        /*003a*/ 	.short	0x0000


	//----- nvinfo : EIATTR_MAXREG_COUNT
	.align		4
        /*003c*/ 	.byte	0x03, 0x1b
        /*003e*/ 	.short	0x00ff


	//----- nvinfo : EIATTR_MERCURY_ISA_VERSION
	.align		4
        /*0040*/ 	.byte	0x03, 0x5f
        /*0042*/ 	.short	0x0101


	//----- nvinfo : EIATTR_VRC_CTA_INIT_COUNT
	.align		4
        /*0044*/ 	.byte	0x02, 0x4a
	.zero		1
	.zero		1


	//----- nvinfo : EIATTR_EXIT_INSTR_OFFSETS
	.align		4
        /*0048*/ 	.byte	0x04, 0x1c
        /*004a*/ 	.short	(.L_33 - .L_32)


	//   ....[0]....
.L_32:
        /*004c*/ 	.word	0x00000550


	//----- nvinfo : EIATTR_CBANK_PARAM_SIZE
	.align		4
.L_33:
        /*0050*/ 	.byte	0x03, 0x19
        /*0052*/ 	.short	0x0018


	//----- nvinfo : EIATTR_PARAM_CBANK
	.align		4
        /*0054*/ 	.byte	0x04, 0x0a
        /*0056*/ 	.short	(.L_35 - .L_34)
	.align		4
.L_34:
        /*0058*/ 	.word	index@(.nv.constant0._Z7kernel2PfS_S_)
        /*005c*/ 	.short	0x0380
        /*005e*/ 	.short	0x0018


	//----- nvinfo : EIATTR_SW_WAR
	.align		4
.L_35:
        /*0060*/ 	.byte	0x04, 0x36
        /*0062*/ 	.short	(.L_37 - .L_36)
.L_36:
        /*0064*/ 	.word	0x00000008
.L_37:


//--------------------- .nv.callgraph             --------------------------
	.section	.nv.callgraph,"",@"SHT_CUDA_CALLGRAPH"
	.align	4
	.sectionentsize	8
	.align		4
        /*0000*/ 	.word	0x00000000
	.align		4
        /*0004*/ 	.word	0xffffffff
	.align		4
        /*0008*/ 	.word	0x00000000
	.align		4
        /*000c*/ 	.word	0xfffffffe
	.align		4
        /*0010*/ 	.word	0x00000000
	.align		4
        /*0014*/ 	.word	0xfffffffd
	.align		4
        /*0018*/ 	.word	0x00000000
	.align		4
        /*001c*/ 	.word	0xfffffffc


//--------------------- .text._Z9transposePfS_    --------------------------
	.section	.text._Z9transposePfS_,"ax",@progbits
	.align	128
        .global         _Z9transposePfS_
        .type           _Z9transposePfS_,@function
        .size           _Z9transposePfS_,(.L_x_3 - _Z9transposePfS_)
        .other          _Z9transposePfS_,@"STO_CUDA_ENTRY STV_DEFAULT"
_Z9transposePfS_:
.text._Z9transposePfS_:
[----:B------:R-:W-:Y:S01]  /*0000*/  LDC R1, c[0x0][0x37c] ;  /* 0x0000df00ff017b82 */ /* 0x000fe20000000800 */
[----:B------:R-:W0:Y:S07]  /*0010*/  S2R R2, SR_TID.Y ;  /* 0x0000000000027919 */ /* 0x000e2e0000002200 */
[----:B------:R-:W1:Y:S01]  /*0020*/  LDC R0, c[0x0][0x360] ;  /* 0x0000d800ff007b82 */ /* 0x000e620000000800 */
[----:B------:R-:W1:Y:S07]  /*0030*/  S2R R3, SR_TID.X ;  /* 0x0000000000037919 */ /* 0x000e6e0000002100 */
[----:B------:R-:W0:Y:S08]  /*0040*/  S2UR UR5, SR_CTAID.Y ;  /* 0x00000000000579c3 */ /* 0x000e300000002600 */
[----:B------:R-:W0:Y:S08]  /*0050*/  LDC R7, c[0x0][0x364] ;  /* 0x0000d900ff077b82 */ /* 0x000e300000000800 */
[----:B------:R-:W1:Y:S01]  /*0060*/  S2UR UR4, SR_CTAID.X ;  /* 0x00000000000479c3 */ /* 0x000e620000002500 */
[----:B0-----:R-:W-:-:S05]  /*0070*/  IMAD R7, R7, UR5, R2 ;  /* 0x0000000507077c24 */ /* 0x001fca000f8e0202 */
[----:B------:R-:W-:Y:S01]  /*0080*/  ISETP.GT.U32.AND P0, PT, R7, 0x1fff, PT ;  /* 0x00001fff0700780c */ /* 0x000fe20003f04070 */
[----:B-1----:R-:W-:-:S05]  /*0090*/  IMAD R0, R0, UR4, R3 ;  /* 0x0000000400007c24 */ /* 0x002fca000f8e0203 */
[----:B------:R-:W-:-:S13]  /*00a0*/  ISETP.GT.OR P0, PT, R0, 0x1fff, P0 ;  /* 0x00001fff0000780c */ /* 0x000fda0000704670 */
[----:B------:R-:W-:Y:S05]  /*00b0*/  @P0 EXIT ;  /* 0x000000000000094d */ /* 0x000fea0003800000 */
[----:B------:R-:W0:Y:S01]  /*00c0*/  LDC.64 R2, c[0x0][0x380] ;  /* 0x0000e000ff027b82 */ /* 0x000e220000000a00 */
[----:B------:R-:W1:Y:S01]  /*00d0*/  LDCU.64 UR4, c[0x0][0x358] ;  /* 0x00006b00ff0477ac */ /* 0x000e620008000a00 */
[----:B------:R-:W-:-:S05]  /*00e0*/  LEA R5, R0, R7, 0xd ;  /* 0x0000000700057211 */ /* 0x000fca00078e68ff */
[----:B0-----:R-:W-:Y:S02]  /*00f0*/  IMAD.WIDE R2, R5, 0x4, R2 ;  /* 0x0000000405027825 */ /* 0x001fe400078e0202 */
[----:B------:R-:W0:Y:S04]  /*0100*/  LDC.64 R4, c[0x0][0x388] ;  /* 0x0000e200ff047b82 */ /* 0x000e280000000a00 */
[----:B-1----:R-:W2:Y:S01]  /*0110*/  LDG.E R3, desc[UR4][R2.64] ;  /* 0x0000000402037981 */ /* 0x002ea2000c1e1900 */
[----:B------:R-:W-:-:S05]  /*0120*/  LEA R7, R7, R0, 0xd ;  /* 0x0000000007077211 */ /* 0x000fca00078e68ff */
[----:B0-----:R-:W-:-:S05]  /*0130*/  IMAD.WIDE R4, R7, 0x4, R4 ;  /* 0x0000000407047825 */ /* 0x001fca00078e0204 */
[----:B--2---:R-:W-:Y:S01]  /*0140*/  STG.E desc[UR4][R4.64], R3 ;  /* 0x0000000304007986 */ /* 0x004fe2000c101904 */
[----:B------:R-:W-:Y:S05]  /*0150*/  EXIT ;  /* 0x000000000000794d */ /* 0x000fea0003800000 */
.L_x_0:
[----:B------:R-:W-:-:S00]  /*0160*/  BRA `(.L_x_0) ;  /* 0xfffffffc00fc7947 */ /* 0x000fc0000383ffff */
[----:B------:R-:W-:-:S00]  /*0170*/  NOP ;  /* 0x0000000000007918 */ /* 0x000fc00000000000 */
        /* <DEDUP_REMOVED lines=8> */
.L_x_3:


//--------------------- .text._Z7kernel2PfS_S_    --------------------------
	.section	.text._Z7kernel2PfS_S_,"ax",@progbits
	.align	128
        .global         _Z7kernel2PfS_S_
        .type           _Z7kernel2PfS_S_,@function
        .size           _Z7kernel2PfS_S_,(.L_x_4 - _Z7kernel2PfS_S_)
        .other          _Z7kernel2PfS_S_,@"STO_CUDA_ENTRY STV_DEFAULT"
_Z7kernel2PfS_S_:
.text._Z7kernel2PfS_S_:
[----:B------:R-:W-:Y:S01]  /*0000*/  LDC R1, c[0x0][0x37c] ;  /* 0x0000df00ff017b82 */ /* 0x000fe20000000800 */
[----:B------:R-:W0:Y:S07]  /*0010*/  S2R R5, SR_TID.X ;  /* 0x0000000000057919 */ /* 0x000e2e0000002100 */
[----:B------:R-:W0:Y:S01]  /*0020*/  S2UR UR4, SR_CTAID.X ;  /* 0x00000000000479c3 */ /* 0x000e220000002500 */
[----:B------:R-:W1:Y:S01]  /*0030*/  LDCU.64 UR8, c[0x0][0x388] ;  /* 0x00007100ff0877ac */ /* 0x000e620008000a00 */
[----:B------:R-:W-:Y:S01]  /*0040*/  MOV R10, RZ ;  /* 0x000000ff000a7202 */ /* 0x000fe20000000f00 */
[----:B------:R-:W2:Y:S01]  /*0050*/  S2R R4, SR_TID.Y ;  /* 0x0000000000047919 */ /* 0x000ea20000002200 */
[----:B------:R-:W3:Y:S04]  /*0060*/  LDCU.64 UR6, c[0x0][0x358] ;  /* 0x00006b00ff0677ac */ /* 0x000ee80008000a00 */
[----:B------:R-:W0:Y:S08]  /*0070*/  LDC R0, c[0x0][0x360] ;  /* 0x0000d800ff007b82 */ /* 0x000e300000000800 */
[----:B------:R-:W2:Y:S08]  /*0080*/  S2UR UR5, SR_CTAID.Y ;  /* 0x00000000000579c3 */ /* 0x000eb00000002600 */
[----:B------:R-:W2:Y:S08]  /*0090*/  LDC R9, c[0x0][0x364] ;  /* 0x0000d900ff097b82 */ /* 0x000eb00000000800 */
[----:B------:R-:W4:Y:S01]  /*00a0*/  LDC.64 R2, c[0x0][0x380] ;  /* 0x0000e000ff027b82 */ /* 0x000f220000000a00 */
[----:B0-----:R-:W-:-:S02]  /*00b0*/  IMAD R0, R0, UR4, R5 ;  /* 0x0000000400007c24 */ /* 0x001fc4000f8e0205 */
[----:B------:R-:W-:Y:S01]  /*00c0*/  HFMA2 R5, -RZ, RZ, 0, 0 ;  /* 0x00000000ff057431 */ /* 0x000fe200000001ff */
[----:B------:R-:W-:Y:S02]  /*00d0*/  UMOV UR4, URZ ;  /* 0x000000ff00047c82 */ /* 0x000fe40008000000 */
[----:B------:R-:W-:Y:S01]  /*00e0*/  SHF.L.U32 R0, R0, 0xd, RZ ;  /* 0x0000000d00007819 */ /* 0x000fe200000006ff */
[----:B--2---:R-:W-:-:S04]  /*00f0*/  IMAD.WIDE.U32 R6, R9, UR5, R4 ;  /* 0x0000000509067c25 */ /* 0x004fc8000f8e0004 */
[----:B------:R-:W-:Y:S01]  /*0100*/  IMAD R9, R9, UR5, R4 ;  /* 0x0000000509097c24 */ /* 0x000fe2000f8e0204 */
[----:B-1----:R-:W-:Y:S01]  /*0110*/  LEA R8, P1, R6, UR8, 0x2 ;  /* 0x0000000806087c11 */ /* 0x002fe2000f8210ff */
[----:B----4-:R-:W-:-:S03]  /*0120*/  IMAD.WIDE.U32 R2, R0, 0x4, R2 ;  /* 0x0000000400027825 */ /* 0x010fc600078e0002 */
[----:B------:R-:W-:Y:S02]  /*0130*/  IADD3 R8, P2, PT, R8, 0x40000, RZ ;  /* 0x0004000008087810 */ /* 0x000fe40007f5e0ff */
[----:B------:R-:W-:Y:S02]  /*0140*/  LEA.HI.X R6, R6, UR9, R7, 0x2, P1 ;  /* 0x0000000906067c11 */ /* 0x000fe400088f1407 */
[----:B------:R-:W-:-:S04]  /*0150*/  IADD3 R12, P0, PT, R2, 0x20, RZ ;  /* 0x00000020020c7810 */ /* 0x000fc80007f1e0ff */
[----:B------:R-:W-:Y:S02]  /*0160*/  IADD3.X R5, PT, PT, RZ, R3, RZ, P0, !PT ;  /* 0x00000003ff057210 */ /* 0x000fe400007fe4ff */
[----:B---3--:R-:W-:-:S07]  /*0170*/  IADD3.X R3, PT, PT, RZ, R6, RZ, P2, !PT ;  /* 0x00000006ff037210 */ /* 0x008fce00017fe4ff */
.L_x_1:
[----:B------:R-:W-:Y:S02]  /*0180*/  MOV R4, R12 ;  /* 0x0000000c00047202 */ /* 0x000fe40000000f00 */
[----:B------:R-:W-:-:S03]  /*0190*/  MOV R2, R8 ;  /* 0x0000000800027202 */ /* 0x000fc60000000f00 */
[----:B------:R-:W2:Y:S04]  /*01a0*/  LDG.E R13, desc[UR6][R4.64+-0x20] ;  /* 0xffffe006040d7981 */ /* 0x000ea8000c1e1900 */
[----:B------:R-:W2:Y:S04]  /*01b0*/  LDG.E R12, desc[UR6][R2.64+-0x40000] ;  /* 0xfc000006020c7981 */ /* 0x000ea8000c1e1900 */
[----:B------:R-:W3:Y:S04]  /*01c0*/  LDG.E R24, desc[UR6][R4.64+-0x1c] ;  /* 0xffffe40604187981 */ /* 0x000ee8000c1e1900 */
[----:B------:R-:W3:Y:S04]  /*01d0*/  LDG.E R26, desc[UR6][R2.64+-0x38000] ;  /* 0xfc800006021a7981 */ /* 0x000ee8000c1e1900 */
[----:B------:R-:W4:Y:S04]  /*01e0*/  LDG.E R18, desc[UR6][R4.64+-0x18] ;  /* 0xffffe80604127981 */ /* 0x000f28000c1e1900 */
[----:B------:R-:W4:Y:S04]  /*01f0*/  LDG.E R21, desc[UR6][R2.64+-0x30000] ;  /* 0xfd00000602157981 */ /* 0x000f28000c1e1900 */
[----:B------:R-:W5:Y:S04]  /*0200*/  LDG.E R23, desc[UR6][R4.64+-0x14] ;  /* 0xffffec0604177981 */ /* 0x000f68000c1e1900 */
        /* <DEDUP_REMOVED lines=11> */
[----:B------:R-:W5:Y:S01]  /*02c0*/  LDG.E R15, desc[UR6][R2.64+0x8000] ;  /* 0x00800006020f7981 */ /* 0x000f62000c1e1900 */
[----:B--2---:R-:W-:-:S03]  /*02d0*/  FFMA R13, R13, R12, R10 ;  /* 0x0000000c0d0d7223 */ /* 0x004fc6000000000a */
[----:B------:R-:W2:Y:S04]  /*02e0*/  LDG.E R12, desc[UR6][R4.64+0x4] ;  /* 0x00000406040c7981 */ /* 0x000ea8000c1e1900 */
[----:B------:R-:W2:Y:S01]  /*02f0*/  LDG.E R10, desc[UR6][R4.64+0x8] ;  /* 0x00000806040a7981 */ /* 0x000ea2000c1e1900 */
[----:B---3--:R-:W-:-:S03]  /*0300*/  FFMA R27, R24, R26, R13 ;  /* 0x0000001a181b7223 */ /* 0x008fc6000000000d */
[----:B------:R-:W3:Y:S01]  /*0310*/  LDG.E R13, desc[UR6][R2.64+0x10000] ;  /* 0x01000006020d7981 */ /* 0x000ee2000c1e1900 */
[----:B----4-:R-:W-:-:S03]  /*0320*/  FFMA R24, R18, R21, R27 ;  /* 0x0000001512187223 */ /* 0x010fc6000000001b */
[----:B------:R-:W4:Y:S04]  /*0330*/  LDG.E R18, desc[UR6][R4.64+0xc] ;  /* 0x00000c0604127981 */ /* 0x000f28000c1e1900 */
[----:B------:R-:W4:Y:S01]  /*0340*/  LDG.E R21, desc[UR6][R2.64+0x18000] ;  /* 0x0180000602157981 */ /* 0x000f22000c1e1900 */
[----:B-----5:R-:W-:-:S03]  /*0350*/  FFMA R27, R23, R20, R24 ;  /* 0x00000014171b7223 */ /* 0x020fc60000000018 */
[----:B------:R-:W5:Y:S04]  /*0360*/  LDG.E R20, desc[UR6][R4.64+0x10] ;  /* 0x0000100604147981 */ /* 0x000f68000c1e1900 */
[----:B------:R-:W5:Y:S01]  /*0370*/  LDG.E R23, desc[UR6][R2.64+0x20000] ;  /* 0x0200000602177981 */ /* 0x000f62000c1e1900 */
[----:B------:R-:W-:-:S03]  /*0380*/  FFMA R27, R22, R25, R27 ;  /* 0x00000019161b7223 */ /* 0x000fc6000000001b */
[----:B------:R-:W5:Y:S04]  /*0390*/  LDG.E R22, desc[UR6][R4.64+0x14] ;  /* 0x0000140604167981 */ /* 0x000f68000c1e1900 */
[----:B------:R-:W5:Y:S01]  /*03a0*/  LDG.E R25, desc[UR6][R2.64+0x28000] ;  /* 0x0280000602197981 */ /* 0x000f62000c1e1900 */
[----:B------:R-:W-:-:S03]  /*03b0*/  FFMA R24, R16, R19, R27 ;  /* 0x0000001310187223 */ /* 0x000fc6000000001b */
[----:B------:R-:W5:Y:S04]  /*03c0*/  LDG.E R16, desc[UR6][R4.64+0x18] ;  /* 0x0000180604107981 */ /* 0x000f68000c1e1900 */
[----:B------:R-:W5:Y:S01]  /*03d0*/  LDG.E R19, desc[UR6][R2.64+0x30000] ;  /* 0x0300000602137981 */ /* 0x000f62000c1e1900 */
[----:B------:R-:W-:-:S03]  /*03e0*/  FFMA R24, R7, R6, R24 ;  /* 0x0000000607187223 */ /* 0x000fc60000000018 */
[----:B------:R-:W5:Y:S04]  /*03f0*/  LDG.E R6, desc[UR6][R4.64+0x1c] ;  /* 0x00001c0604067981 */ /* 0x000f68000c1e1900 */
[----:B------:R0:W5:Y:S01]  /*0400*/  LDG.E R7, desc[UR6][R2.64+0x38000] ;  /* 0x0380000602077981 */ /* 0x000162000c1e1900 */
[----:B------:R-:W-:-:S04]  /*0410*/  FFMA R11, R11, R8, R24 ;  /* 0x000000080b0b7223 */ /* 0x000fc80000000018 */
[----:B------:R-:W-:Y:S01]  /*0420*/  FFMA R11, R14, R17, R11 ;  /* 0x000000110e0b7223 */ /* 0x000fe2000000000b */
[----:B------:R-:W-:-:S04]  /*0430*/  UIADD3 UR4, UPT, UPT, UR4, 0x10, URZ ;  /* 0x0000001004047890 */ /* 0x000fc8000fffe0ff */
[----:B------:R-:W-:Y:S01]  /*0440*/  UISETP.NE.AND UP0, UPT, UR4, 0x2000, UPT ;  /* 0x000020000400788c */ /* 0x000fe2000bf05270 */
[----:B------:R-:W-:-:S04]  /*0450*/  IADD3 R8, P1, PT, R2, 0x80000, RZ ;  /* 0x0008000002087810 */ /* 0x000fc80007f3e0ff */
[----:B0-----:R-:W-:Y:S01]  /*0460*/  IADD3.X R3, PT, PT, RZ, R3, RZ, P1, !PT ;  /* 0x00000003ff037210 */ /* 0x001fe20000ffe4ff */
[----:B--2---:R-:W-:-:S04]  /*0470*/  FFMA R11, R12, R15, R11 ;  /* 0x0000000f0c0b7223 */ /* 0x004fc8000000000b */
[----:B---3--:R-:W-:-:S04]  /*0480*/  FFMA R11, R10, R13, R11 ;  /* 0x0000000d0a0b7223 */ /* 0x008fc8000000000b */
[----:B----4-:R-:W-:-:S04]  /*0490*/  FFMA R11, R18, R21, R11 ;  /* 0x00000015120b7223 */ /* 0x010fc8000000000b */
[----:B-----5:R-:W-:Y:S01]  /*04a0*/  FFMA R11, R20, R23, R11 ;  /* 0x00000017140b7223 */ /* 0x020fe2000000000b */
[----:B------:R-:W-:-:S03]  /*04b0*/  IADD3 R12, P0, PT, R4, 0x40, RZ ;  /* 0x00000040040c7810 */ /* 0x000fc60007f1e0ff */
[----:B------:R-:W-:Y:S01]  /*04c0*/  FFMA R11, R22, R25, R11 ;  /* 0x00000019160b7223 */ /* 0x000fe2000000000b */
[----:B------:R-:W-:-:S03]  /*04d0*/  IADD3.X R5, PT, PT, RZ, R5, RZ, P0, !PT ;  /* 0x00000005ff057210 */ /* 0x000fc600007fe4ff */
[----:B------:R-:W-:-:S04]  /*04e0*/  FFMA R11, R16, R19, R11 ;  /* 0x00000013100b7223 */ /* 0x000fc8000000000b */
[----:B------:R-:W-:Y:S01]  /*04f0*/  FFMA R10, R6, R7, R11 ;  /* 0x00000007060a7223 */ /* 0x000fe2000000000b */
[----:B------:R-:W-:Y:S06]  /*0500*/  BRA.U UP0, `(.L_x_1) ;  /* 0xfffffffd001c7547 */ /* 0x000fec000b83ffff */
[----:B------:R-:W0:Y:S01]  /*0510*/  LDC.64 R2, c[0x0][0x390] ;  /* 0x0000e400ff027b82 */ /* 0x000e220000000a00 */
[----:B------:R-:W-:-:S05]  /*0520*/  IADD3 R9, PT, PT, R9, R0, RZ ;  /* 0x0000000009097210 */ /* 0x000fca0007ffe0ff */
[----:B0-----:R-:W-:-:S05]  /*0530*/  IMAD.WIDE.U32 R2, R9, 0x4, R2 ;  /* 0x0000000409027825 */ /* 0x001fca00078e0002 */
[----:B------:R-:W-:Y:S01]  /*0540*/  STG.E desc[UR6][R2.64], R10 ;  /* 0x0000000a02007986 */ /* 0x000fe2000c101906 */
[----:B------:R-:W-:Y:S05]  /*0550*/  EXIT ;  /* 0x000000000000794d */ /* 0x000fea0003800000 */
.L_x_2:
        /* <DEDUP_REMOVED lines=10> */
.L_x_4:


//--------------------- .nv.shared.reserved.0     --------------------------
	.section	.nv.shared.reserved.0,"aw",@nobits
	.weak		__nv_reservedSMEM_offset_0_alias
	.size		__nv_reservedSMEM_offset_0_alias, 0, 64
	.other		__nv_reservedSMEM_offset_0_alias,@"STO_CUDA_RESERVED_SHARED STV_DEFAULT"
__nv_reservedSMEM_offset_0_alias:
	.zero		0
	.zero		64


//--------------------- .nv.constant0._Z9transposePfS_ --------------------------
	.section	.nv.constant0._Z9transposePfS_,"a",@progbits
	.sectionflags	@""
	.align	4
.nv.constant0._Z9transposePfS_:
	.zero		912


//--------------------- .nv.constant0._Z7kernel2PfS_S_ --------------------------
	.section	.nv.constant0._Z7kernel2PfS_S_,"a",@progbits
	.sectionflags	@""
	.align	4
.nv.constant0._Z7kernel2PfS_S_:
	.zero		920


//--------------------- SYMBOLS --------------------------

	.type		.nv.reservedSmem.offset0,@object
	.size		.nv.reservedSmem.offset0,0x4
